//
// Generated by NVIDIA NVVM Compiler
//
// Compiler Build ID: CL-36424714
// Cuda compilation tools, release 13.0, V13.0.88
// Based on NVVM 20.0.0
//

.version 9.0
.target sm_100
.address_size 64

	// .globl	_Z23spectral_rolloff_kernelPKfS0_Pfii

.visible .entry _Z23spectral_rolloff_kernelPKfS0_Pfii(
	.param .u64 .ptr .align 1 _Z23spectral_rolloff_kernelPKfS0_Pfii_param_0,
	.param .u64 .ptr .align 1 _Z23spectral_rolloff_kernelPKfS0_Pfii_param_1,
	.param .u64 .ptr .align 1 _Z23spectral_rolloff_kernelPKfS0_Pfii_param_2,
	.param .u32 _Z23spectral_rolloff_kernelPKfS0_Pfii_param_3,
	.param .u32 _Z23spectral_rolloff_kernelPKfS0_Pfii_param_4
)
{
	.reg .pred 	%p<5>;
	.reg .b32 	%r<13>;
	.reg .b32 	%f<19>;
	.reg .b64 	%rd<11>;

	ld.param.u64 	%rd2, [_Z23spectral_rolloff_kernelPKfS0_Pfii_param_0];
	ld.param.u64 	%rd3, [_Z23spectral_rolloff_kernelPKfS0_Pfii_param_1];
	ld.param.u64 	%rd4, [_Z23spectral_rolloff_kernelPKfS0_Pfii_param_2];
	ld.param.u32 	%r6, [_Z23spectral_rolloff_kernelPKfS0_Pfii_param_3];
	ld.param.u32 	%r5, [_Z23spectral_rolloff_kernelPKfS0_Pfii_param_4];
	mov.u32 	%r7, %ctaid.x;
	mov.u32 	%r8, %ntid.x;
	mov.u32 	%r9, %tid.x;
	mad.lo.s32 	%r1, %r7, %r8, %r9;
	setp.ge.s32 	%p1, %r1, %r6;
	mov.f32 	%f18, 0f00000000;
	@%p1 bra 	$L__BB0_7;
	setp.lt.s32 	%p2, %r5, 1;
	@%p2 bra 	$L__BB0_6;
	cvta.to.global.u64 	%rd5, %rd3;
	ld.global.f32 	%f1, [%rd5];
	cvta.to.global.u64 	%rd1, %rd2;
	mul.lo.s32 	%r2, %r5, %r1;
	mov.f32 	%f16, 0f00000000;
	mov.b32 	%r12, 0;
	mov.f32 	%f17, %f16;
$L__BB0_3:
	add.s32 	%r11, %r12, %r2;
	mul.wide.s32 	%rd6, %r11, 4;
	add.s64 	%rd7, %rd1, %rd6;
	ld.global.f32 	%f10, [%rd7];
	fma.rn.f32 	%f17, %f10, %f10, %f17;
	fma.rn.f32 	%f16, %f10, %f10, %f16;
	mul.f32 	%f11, %f1, %f17;
	setp.ge.f32 	%p3, %f16, %f11;
	@%p3 bra 	$L__BB0_5;
	add.s32 	%r12, %r12, 1;
	setp.eq.s32 	%p4, %r12, %r5;
	@%p4 bra 	$L__BB0_6;
	bra.uni 	$L__BB0_3;
$L__BB0_5:
	cvt.rn.f32.u32 	%f18, %r12;
$L__BB0_6:
	cvt.rn.f32.s32 	%f13, %r5;
	div.rn.f32 	%f14, %f18, %f13;
	cvta.to.global.u64 	%rd8, %rd4;
	mul.wide.s32 	%rd9, %r1, 4;
	add.s64 	%rd10, %rd8, %rd9;
	st.global.f32 	[%rd10], %f14;
$L__BB0_7:
	ret;

}


// ===== COMPILED SASS (sm_100) =====

	.target	sm_100

	.elftype	@"ET_EXEC"


//--------------------- .note.nv.tkinfo           --------------------------
	.section	.note.nv.tkinfo,"",@"SHT_NOTE"
	.sectionflags	@"SHF_NOTE_NV_TKINFO"
	.tkinfo
        /*0018*/ 	.word	0x00000002
        /*0030*/ 	.string	""
        /*0030*/ 	.string	"ptxas"
        /*0030*/ 	.string	"Cuda compilation tools, release 13.0, V13.0.88"
        /*0030*/ 	.string	"Build cuda_13.0.r13.0/compiler.36424714_0"
        /*0030*/ 	.string	"-arch sm_100 -m 64 "



//--------------------- .note.nv.cuinfo           --------------------------
	.section	.note.nv.cuinfo,"",@"SHT_NOTE"
	.sectionflags	@"SHF_NOTE_NV_CUINFO"
        /*0018*/ 	.short	0x0002
        /*001a*/ 	.short	0x0064
        /*001c*/ 	.short	0x0082
	.zero		2


//--------------------- .nv.info                  --------------------------
	.section	.nv.info,"",@"SHT_CUDA_INFO"
	.align	4


	//----- nvinfo : EIATTR_REGCOUNT
	.align		4
        /*0000*/ 	.byte	0x04, 0x2f
        /*0002*/ 	.short	(.L_1 - .L_0)
	.align		4
.L_0:
        /*0004*/ 	.word	index@(_Z23spectral_rolloff_kernelPKfS0_Pfii)
        /*0008*/ 	.word	0x00000012


	//----- nvinfo : EIATTR_FRAME_SIZE
	.align		4
.L_1:
        /*000c*/ 	.byte	0x04, 0x11
        /*000e*/ 	.short	(.L_3 - .L_2)
	.align		4
.L_2:
        /*0010*/ 	.word	index@($__internal_0_$__cuda_sm3x_div_rn_noftz_f32_slowpath)
        /*0014*/ 	.word	0x00000000


	//----- nvinfo : EIATTR_FRAME_SIZE
	.align		4
.L_3:
        /*0018*/ 	.byte	0x04, 0x11
        /*001a*/ 	.short	(.L_5 - .L_4)
	.align		4
.L_4:
        /*001c*/ 	.word	index@(_Z23spectral_rolloff_kernelPKfS0_Pfii)
        /*0020*/ 	.word	0x00000000


	//----- nvinfo : EIATTR_MIN_STACK_SIZE
	.align		4
.L_5:
        /*0024*/ 	.byte	0x04, 0x12
        /*0026*/ 	.short	(.L_7 - .L_6)
	.align		4
.L_6:
        /*0028*/ 	.word	index@(_Z23spectral_rolloff_kernelPKfS0_Pfii)
        /*002c*/ 	.word	0x00000000
.L_7:


//--------------------- .nv.compat                --------------------------
	.section	.nv.compat,"",@"SHT_CUDA_COMPAT_INFO"
	.align	4
        /*0000*/ 	.byte	0x02, 0x09, 0x00, 0x00, 0x02, 0x02, 0x01, 0x00, 0x02, 0x05, 0x05, 0x00, 0x03, 0x07, 0x01, 0x01
        /*0010*/ 	.byte	0x02, 0x03, 0x00, 0x00, 0x02, 0x06, 0x01, 0x00, 0x04, 0x0b, 0x08, 0x00, 0x01, 0x00, 0x00, 0x00
        /*0020*/ 	.byte	0x00, 0x00, 0x00, 0x00


//--------------------- .nv.info._Z23spectral_rolloff_kernelPKfS0_Pfii --------------------------
	.section	.nv.info._Z23spectral_rolloff_kernelPKfS0_Pfii,"",@"SHT_CUDA_INFO"
	.sectionflags	@""
	.align	4


	//----- nvinfo : EIATTR_CUDA_API_VERSION
	.align		4
        /*0000*/ 	.byte	0x04, 0x37
        /*0002*/ 	.short	(.L_9 - .L_8)
.L_8:
        /*0004*/ 	.word	0x00000082


	//----- nvinfo : EIATTR_KPARAM_INFO
	.align		4
.L_9:
        /*0008*/ 	.byte	0x04, 0x17
        /*000a*/ 	.short	(.L_11 - .L_10)
.L_10:
        /*000c*/ 	.word	0x00000000
        /*0010*/ 	.short	0x0004
        /*0012*/ 	.short	0x001c
        /*0014*/ 	.byte	0x00, 0xf0, 0x11, 0x00


	//----- nvinfo : EIATTR_KPARAM_INFO
	.align		4
.L_11:
        /*0018*/ 	.byte	0x04, 0x17
        /*001a*/ 	.short	(.L_13 - .L_12)
.L_12:
        /*001c*/ 	.word	0x00000000
        /*0020*/ 	.short	0x0003
        /*0022*/ 	.short	0x0018
        /*0024*/ 	.byte	0x00, 0xf0, 0x11, 0x00


	//----- nvinfo : EIATTR_KPARAM_INFO
	.align		4
.L_13:
        /*0028*/ 	.byte	0x04, 0x17
        /*002a*/ 	.short	(.L_15 - .L_14)
.L_14:
        /*002c*/ 	.word	0x00000000
        /*0030*/ 	.short	0x0002
        /*0032*/ 	.short	0x0010
        /*0034*/ 	.byte	0x00, 0xf5, 0x21, 0x00


	//----- nvinfo : EIATTR_KPARAM_INFO
	.align		4
.L_15:
        /*0038*/ 	.byte	0x04, 0x17
        /*003a*/ 	.short	(.L_17 - .L_16)
.L_16:
        /*003c*/ 	.word	0x00000000
        /*0040*/ 	.short	0x0001
        /*0042*/ 	.short	0x0008
        /*0044*/ 	.byte	0x00, 0xf5, 0x21, 0x00


	//----- nvinfo : EIATTR_KPARAM_INFO
	.align		4
.L_17:
        /*0048*/ 	.byte	0x04, 0x17
        /*004a*/ 	.short	(.L_19 - .L_18)
.L_18:
        /*004c*/ 	.word	0x00000000
        /*0050*/ 	.short	0x0000
        /*0052*/ 	.short	0x0000
        /*0054*/ 	.byte	0x00, 0xf5, 0x21, 0x00


	//----- nvinfo : EIATTR_SPARSE_MMA_MASK
	.align		4
.L_19:
        /*0058*/ 	.byte	0x03, 0x50
        /*005a*/ 	.short	0x0000


	//----- nvinfo : EIATTR_MAXREG_COUNT
	.align		4
        /*005c*/ 	.byte	0x03, 0x1b
        /*005e*/ 	.short	0x00ff


	//----- nvinfo : EIATTR_MERCURY_ISA_VERSION
	.align		4
        /*0060*/ 	.byte	0x03, 0x5f
        /*0062*/ 	.short	0x0101


	//----- nvinfo : EIATTR_VRC_CTA_INIT_COUNT
	.align		4
        /*0064*/ 	.byte	0x02, 0x4a
	.zero		1
	.zero		1


	//----- nvinfo : EIATTR_EXIT_INSTR_OFFSETS
	.align		4
        /*0068*/ 	.byte	0x04, 0x1c
        /*006a*/ 	.short	(.L_21 - .L_20)


	//   ....[0]....
.L_20:
        /*006c*/ 	.word	0x00000070


	//   ....[1]....
        /*0070*/ 	.word	0x000003b0


	//----- nvinfo : EIATTR_CRS_STACK_SIZE
	.align		4
.L_21:
        /*0074*/ 	.byte	0x04, 0x1e
        /*0076*/ 	.short	(.L_23 - .L_22)
.L_22:
        /*0078*/ 	.word	0x00000000


	//----- nvinfo : EIATTR_CBANK_PARAM_SIZE
	.align		4
.L_23:
        /*007c*/ 	.byte	0x03, 0x19
        /*007e*/ 	.short	0x0020


	//----- nvinfo : EIATTR_PARAM_CBANK
	.align		4
        /*0080*/ 	.byte	0x04, 0x0a
        /*0082*/ 	.short	(.L_25 - .L_24)
	.align		4
.L_24:
        /*0084*/ 	.word	index@(.nv.constant0._Z23spectral_rolloff_kernelPKfS0_Pfii)
        /*0088*/ 	.short	0x0380
        /*008a*/ 	.short	0x0020


	//----- nvinfo : EIATTR_SW_WAR
	.align		4
.L_25:
        /*008c*/ 	.byte	0x04, 0x36
        /*008e*/ 	.short	(.L_27 - .L_26)
.L_26:
        /*0090*/ 	.word	0x00000008
.L_27:


//--------------------- .nv.callgraph             --------------------------
	.section	.nv.callgraph,"",@"SHT_CUDA_CALLGRAPH"
	.align	4
	.sectionentsize	8
	.align		4
        /*0000*/ 	.word	0x00000000
	.align		4
        /*0004*/ 	.word	0xffffffff
	.align		4
        /*0008*/ 	.word	0x00000000
	.align		4
        /*000c*/ 	.word	0xfffffffe
	.align		4
        /*0010*/ 	.word	0x00000000
	.align		4
        /*0014*/ 	.word	0xfffffffd
	.align		4
        /*0018*/ 	.word	0x00000000
	.align		4
        /*001c*/ 	.word	0xfffffffc


//--------------------- .text._Z23spectral_rolloff_kernelPKfS0_Pfii --------------------------
	.section	.text._Z23spectral_rolloff_kernelPKfS0_Pfii,"ax",@progbits
	.align	128
        .global         _Z23spectral_rolloff_kernelPKfS0_Pfii
        .type           _Z23spectral_rolloff_kernelPKfS0_Pfii,@function
        .size           _Z23spectral_rolloff_kernelPKfS0_Pfii,(.L_x_18 - _Z23spectral_rolloff_kernelPKfS0_Pfii)
        .other          _Z23spectral_rolloff_kernelPKfS0_Pfii,@"STO_CUDA_ENTRY STV_DEFAULT"
_Z23spectral_rolloff_kernelPKfS0_Pfii:
.text._Z23spectral_rolloff_kernelPKfS0_Pfii:
[----:B------:R-:W-:Y:S01]  /*0000*/  LDC R1, c[0x0][0x37c] ;  /* 0x0000df00ff017b82 */ /* 0x000fe20000000800 */
[----:B------:R-:W0:Y:S07]  /*0010*/  S2R R3, SR_TID.X ;  /* 0x0000000000037919 */ /* 0x000e2e0000002100 */
[----:B------:R-:W0:Y:S01]  /*0020*/  S2UR UR4, SR_CTAID.X ;  /* 0x00000000000479c3 */ /* 0x000e220000002500 */
[----:B------:R-:W1:Y:S07]  /*0030*/  LDCU UR5, c[0x0][0x398] ;  /* 0x00007300ff0577ac */ /* 0x000e6e0008000800 */
[----:B------:R-:W0:Y:S02]  /*0040*/  LDC R2, c[0x0][0x360] ;  /* 0x0000d800ff027b82 */ /* 0x000e240000000800 */
[----:B0-----:R-:W-:-:S05]  /*0050*/  IMAD R2, R2, UR4, R3 ;  /* 0x0000000402027c24 */ /* 0x001fca000f8e0203 */
[----:B-1----:R-:W-:-:S13]  /*0060*/  ISETP.GE.AND P0, PT, R2, UR5, PT ;  /* 0x0000000502007c0c */ /* 0x002fda000bf06270 */
[----:B------:R-:W-:Y:S05]  /*0070*/  @P0 EXIT ;  /* 0x000000000000094d */ /* 0x000fea0003800000 */
[----:B------:R-:W0:Y:S01]  /*0080*/  LDCU UR6, c[0x0][0x39c] ;  /* 0x00007380ff0677ac */ /* 0x000e220008000800 */
[----:B------:R-:W-:Y:S01]  /*0090*/  IMAD.MOV.U32 R3, RZ, RZ, RZ ;  /* 0x000000ffff037224 */ /* 0x000fe200078e00ff */
[----:B------:R-:W1:Y:S01]  /*00a0*/  LDCU.64 UR4, c[0x0][0x358] ;  /* 0x00006b00ff0477ac */ /* 0x000e620008000a00 */
[----:B0-----:R-:W-:-:S05]  /*00b0*/  IMAD.U32 R15, RZ, RZ, UR6 ;  /* 0x00000006ff0f7e24 */ /* 0x001fca000f8e00ff */
[----:B------:R-:W-:-:S13]  /*00c0*/  ISETP.GE.AND P0, PT, R15, 0x1, PT ;  /* 0x000000010f00780c */ /* 0x000fda0003f06270 */
[----:B-1----:R-:W-:Y:S05]  /*00d0*/  @!P0 BRA `(.L_x_0) ;  /* 0x0000000000708947 */ /* 0x002fea0003800000 */
[----:B------:R-:W0:Y:S01]  /*00e0*/  LDC.64 R6, c[0x0][0x380] ;  /* 0x0000e000ff067b82 */ /* 0x000e220000000a00 */
[----:B------:R-:W-:-:S07]  /*00f0*/  IMAD R9, R2, R15, RZ ;  /* 0x0000000f02097224 */ /* 0x000fce00078e02ff */
[----:B------:R-:W1:Y:S01]  /*0100*/  LDC.64 R4, c[0x0][0x388] ;  /* 0x0000e200ff047b82 */ /* 0x000e620000000a00 */
[----:B0-----:R-:W-:-:S05]  /*0110*/  IMAD.WIDE R6, R9, 0x4, R6 ;  /* 0x0000000409067825 */ /* 0x001fca00078e0206 */
[----:B------:R-:W2:Y:S04]  /*0120*/  LDG.E R0, desc[UR4][R6.64] ;  /* 0x0000000406007981 */ /* 0x000ea8000c1e1900 */
[----:B-1----:R-:W3:Y:S01]  /*0130*/  LDG.E R8, desc[UR4][R4.64] ;  /* 0x0000000404087981 */ /* 0x002ee2000c1e1900 */
[----:B------:R-:W-:Y:S01]  /*0140*/  BSSY.RECONVERGENT B0, `(.L_x_0) ;  /* 0x0000015000007945 */ /* 0x000fe20003800200 */
[----:B------:R-:W-:Y:S02]  /*0150*/  IMAD.MOV.U32 R10, RZ, RZ, RZ ;  /* 0x000000ffff0a7224 */ /* 0x000fe400078e00ff */
[----:B--2---:R-:W-:-:S04]  /*0160*/  FFMA R11, R0, R0, RZ ;  /* 0x00000000000b7223 */ /* 0x004fc800000000ff */
[----:B---3--:R-:W-:-:S05]  /*0170*/  FMUL R0, R8, R11 ;  /* 0x0000000b08007220 */ /* 0x008fca0000400000 */
[----:B------:R-:W-:-:S13]  /*0180*/  FSETP.GE.AND P0, PT, R11, R0, PT ;  /* 0x000000000b00720b */ /* 0x000fda0003f06000 */
[----:B------:R-:W-:Y:S05]  /*0190*/  @P0 BRA `(.L_x_1) ;  /* 0x0000000000380947 */ /* 0x000fea0003800000 */
[----:B------:R-:W0:Y:S01]  /*01a0*/  LDC R15, c[0x0][0x39c] ;  /* 0x0000e700ff0f7b82 */ /* 0x000e220000000800 */
[----:B------:R-:W-:-:S07]  /*01b0*/  IMAD.MOV.U32 R0, RZ, RZ, R11 ;  /* 0x000000ffff007224 */ /* 0x000fce00078e000b */
[----:B------:R-:W1:Y:S02]  /*01c0*/  LDC.64 R4, c[0x0][0x380] ;  /* 0x0000e000ff047b82 */ /* 0x000e640000000a00 */
.L_x_3:
[----:B------:R-:W-:-:S05]  /*01d0*/  VIADD R10, R10, 0x1 ;  /* 0x000000010a0a7836 */ /* 0x000fca0000000000 */
[----:B0-----:R-:W-:-:S13]  /*01e0*/  ISETP.NE.AND P0, PT, R10, R15, PT ;  /* 0x0000000f0a00720c */ /* 0x001fda0003f05270 */
[----:B------:R-:W-:Y:S05]  /*01f0*/  @!P0 BRA `(.L_x_2) ;  /* 0x0000000000248947 */ /* 0x000fea0003800000 */
[----:B------:R-:W-:-:S04]  /*0200*/  IMAD.IADD R7, R9, 0x1, R10 ;  /* 0x0000000109077824 */ /* 0x000fc800078e020a */
[----:B-1----:R-:W-:-:S06]  /*0210*/  IMAD.WIDE R6, R7, 0x4, R4 ;  /* 0x0000000407067825 */ /* 0x002fcc00078e0204 */
[----:B------:R-:W2:Y:S02]  /*0220*/  LDG.E R6, desc[UR4][R6.64] ;  /* 0x0000000406067981 */ /* 0x000ea4000c1e1900 */
[CC--:B--2---:R-:W-:Y:S01]  /*0230*/  FFMA R11, R6.reuse, R6.reuse, R11 ;  /* 0x00000006060b7223 */ /* 0x0c4fe2000000000b */
[----:B------:R-:W-:-:S03]  /*0240*/  FFMA R0, R6, R6, R0 ;  /* 0x0000000606007223 */ /* 0x000fc60000000000 */
[----:B------:R-:W-:-:S05]  /*0250*/  FMUL R13, R8, R11 ;  /* 0x0000000b080d7220 */ /* 0x000fca0000400000 */
[----:B------:R-:W-:-:S13]  /*0260*/  FSETP.GE.AND P0, PT, R0, R13, PT ;  /* 0x0000000d0000720b */ /* 0x000fda0003f06000 */
[----:B------:R-:W-:Y:S05]  /*0270*/  @!P0 BRA `(.L_x_3) ;  /* 0xfffffffc00d48947 */ /* 0x000fea000383ffff */
.L_x_1:
[----:B------:R-:W-:-:S07]  /*0280*/  I2FP.F32.U32 R3, R10 ;  /* 0x0000000a00037245 */ /* 0x000fce0000201000 */
.L_x_2:
[----:B------:R-:W-:Y:S05]  /*0290*/  BSYNC.RECONVERGENT B0 ;  /* 0x0000000000007941 */ /* 0x000fea0003800200 */
.L_x_0:
[----:B------:R-:W-:Y:S01]  /*02a0*/  I2FP.F32.S32 R6, R15 ;  /* 0x0000000f00067245 */ /* 0x000fe20000201400 */
[----:B------:R-:W-:Y:S03]  /*02b0*/  BSSY.RECONVERGENT B0, `(.L_x_4) ;  /* 0x000000c000007945 */ /* 0x000fe60003800200 */
[----:B-1----:R-:W0:Y:S08]  /*02c0*/  MUFU.RCP R5, R6 ;  /* 0x0000000600057308 */ /* 0x002e300000001000 */
[----:B------:R-:W1:Y:S01]  /*02d0*/  FCHK P0, R3, R6 ;  /* 0x0000000603007302 */ /* 0x000e620000000000 */
[----:B0-----:R-:W-:-:S04]  /*02e0*/  FFMA R0, -R6, R5, 1 ;  /* 0x3f80000006007423 */ /* 0x001fc80000000105 */
[----:B------:R-:W-:-:S04]  /*02f0*/  FFMA R0, R5, R0, R5 ;  /* 0x0000000005007223 */ /* 0x000fc80000000005 */
[----:B------:R-:W-:-:S04]  /*0300*/  FFMA R5, R0, R3, RZ ;  /* 0x0000000300057223 */ /* 0x000fc800000000ff */
[----:B------:R-:W-:-:S04]  /*0310*/  FFMA R4, -R6, R5, R3 ;  /* 0x0000000506047223 */ /* 0x000fc80000000103 */
[----:B------:R-:W-:Y:S01]  /*0320*/  FFMA R7, R0, R4, R5 ;  /* 0x0000000400077223 */ /* 0x000fe20000000005 */
[----:B-1----:R-:W-:Y:S06]  /*0330*/  @!P0 BRA `(.L_x_5) ;  /* 0x00000000000c8947 */ /* 0x002fec0003800000 */
[----:B------:R-:W-:-:S07]  /*0340*/  MOV R4, 0x360 ;  /* 0x0000036000047802 */ /* 0x000fce0000000f00 */
[----:B------:R-:W-:Y:S05]  /*0350*/  CALL.REL.NOINC `($__internal_0_$__cuda_sm3x_div_rn_noftz_f32_slowpath) ;  /* 0x0000000000187944 */ /* 0x000fea0003c00000 */
[----:B------:R-:W-:-:S07]  /*0360*/  IMAD.MOV.U32 R7, RZ, RZ, R0 ;  /* 0x000000ffff077224 */ /* 0x000fce00078e0000 */
.L_x_5:
[----:B------:R-:W-:Y:S05]  /*0370*/  BSYNC.RECONVERGENT B0 ;  /* 0x0000000000007941 */ /* 0x000fea0003800200 */
.L_x_4:
[----:B------:R-:W0:Y:S02]  /*0380*/  LDC.64 R4, c[0x0][0x390] ;  /* 0x0000e400ff047b82 */ /* 0x000e240000000a00 */
[----:B0-----:R-:W-:-:S05]  /*0390*/  IMAD.WIDE R2, R2, 0x4, R4 ;  /* 0x0000000402027825 */ /* 0x001fca00078e0204 */
[----:B------:R-:W-:Y:S01]  /*03a0*/  STG.E desc[UR4][R2.64], R7 ;  /* 0x0000000702007986 */ /* 0x000fe2000c101904 */
[----:B------:R-:W-:Y:S05]  /*03b0*/  EXIT ;  /* 0x000000000000794d */ /* 0x000fea0003800000 */
        .weak           $__internal_0_$__cuda_sm3x_div_rn_noftz_f32_slowpath
        .type           $__internal_0_$__cuda_sm3x_div_rn_noftz_f32_slowpath,@function
        .size           $__internal_0_$__cuda_sm3x_div_rn_noftz_f32_slowpath,(.L_x_18 - $__internal_0_$__cuda_sm3x_div_rn_noftz_f32_slowpath)
$__internal_0_$__cuda_sm3x_div_rn_noftz_f32_slowpath:
[----:B------:R-:W-:Y:S01]  /*03c0*/  SHF.R.U32.HI R5, RZ, 0x17, R6 ;  /* 0x00000017ff057819 */ /* 0x000fe20000011606 */
[----:B------:R-:W-:Y:S01]  /*03d0*/  BSSY.RECONVERGENT B1, `(.L_x_6) ;  /* 0x0000063000017945 */ /* 0x000fe20003800200 */
[----:B------:R-:W-:Y:S02]  /*03e0*/  SHF.R.U32.HI R0, RZ, 0x17, R3 ;  /* 0x00000017ff007819 */ /* 0x000fe40000011603 */
[----:B------:R-:W-:Y:S02]  /*03f0*/  LOP3.LUT R5, R5, 0xff, RZ, 0xc0, !PT ;  /* 0x000000ff05057812 */ /* 0x000fe400078ec0ff */
[----:B------:R-:W-:-:S03]  /*0400*/  LOP3.LUT R10, R0, 0xff, RZ, 0xc0, !PT ;  /* 0x000000ff000a7812 */ /* 0x000fc600078ec0ff */
[----:B------:R-:W-:Y:S02]  /*0410*/  VIADD R8, R5, 0xffffffff ;  /* 0xffffffff05087836 */ /* 0x000fe40000000000 */
[----:B------:R-:W-:-:S03]  /*0420*/  VIADD R9, R10, 0xffffffff ;  /* 0xffffffff0a097836 */ /* 0x000fc60000000000 */
[----:B------:R-:W-:-:S04]  /*0430*/  ISETP.GT.U32.AND P0, PT, R8, 0xfd, PT ;  /* 0x000000fd0800780c */ /* 0x000fc80003f04070 */
[----:B------:R-:W-:-:S13]  /*0440*/  ISETP.GT.U32.OR P0, PT, R9, 0xfd, P0 ;  /* 0x000000fd0900780c */ /* 0x000fda0000704470 */
[----:B------:R-:W-:Y:S01]  /*0450*/  @!P0 IMAD.MOV.U32 R7, RZ, RZ, RZ ;  /* 0x000000ffff078224 */ /* 0x000fe200078e00ff */
[----:B------:R-:W-:Y:S06]  /*0460*/  @!P0 BRA `(.L_x_7) ;  /* 0x0000000000608947 */ /* 0x000fec0003800000 */
[----:B------:R-:W-:Y:S01]  /*0470*/  FSETP.GTU.FTZ.AND P0, PT, |R3|, +INF , PT ;  /* 0x7f8000000300780b */ /* 0x000fe20003f1c200 */
[----:B------:R-:W-:Y:S01]  /*0480*/  IMAD.MOV.U32 R0, RZ, RZ, R6 ;  /* 0x000000ffff007224 */ /* 0x000fe200078e0006 */
[----:B------:R-:W-:-:S04]  /*0490*/  FSETP.GTU.FTZ.AND P1, PT, |R6|, +INF , PT ;  /* 0x7f8000000600780b */ /* 0x000fc80003f3c200 */
[----:B------:R-:W-:-:S13]  /*04a0*/  PLOP3.LUT P0, PT, P0, P1, PT, 0xf8, 0x8f ;  /* 0x00000000008f781c */ /* 0x000fda0000703f70 */
[----:B------:R-:W-:Y:S05]  /*04b0*/  @P0 BRA `(.L_x_8) ;  /* 0x00000004004c0947 */ /* 0x000fea0003800000 */
[----:B------:R-:W-:-:S13]  /*04c0*/  LOP3.LUT P0, RZ, R6, 0x7fffffff, R3, 0xc8, !PT ;  /* 0x7fffffff06ff7812 */ /* 0x000fda000780c803 */
[----:B------:R-:W-:Y:S05]  /*04d0*/  @!P0 BRA `(.L_x_9) ;  /* 0x00000004003c8947 */ /* 0x000fea0003800000 */
[C---:B------:R-:W-:Y:S02]  /*04e0*/  FSETP.NEU.FTZ.AND P2, PT, |R3|.reuse, +INF , PT ;  /* 0x7f8000000300780b */ /* 0x040fe40003f5d200 */
[----:B------:R-:W-:Y:S02]  /*04f0*/  FSETP.NEU.FTZ.AND P1, PT, |R0|, +INF , PT ;  /* 0x7f8000000000780b */ /* 0x000fe40003f3d200 */
[----:B------:R-:W-:-:S11]  /*0500*/  FSETP.NEU.FTZ.AND P0, PT, |R3|, +INF , PT ;  /* 0x7f8000000300780b */ /* 0x000fd60003f1d200 */
[----:B------:R-:W-:Y:S05]  /*0510*/  @!P1 BRA !P2, `(.L_x_9) ;  /* 0x00000004002c9947 */ /* 0x000fea0005000000 */
[----:B------:R-:W-:-:S04]  /*0520*/  LOP3.LUT P2, RZ, R3, 0x7fffffff, RZ, 0xc0, !PT ;  /* 0x7fffffff03ff7812 */ /* 0x000fc8000784c0ff */
[----:B------:R-:W-:-:S13]  /*0530*/  PLOP3.LUT P1, PT, P1, P2, PT, 0x2f, 0xf2 ;  /* 0x0000000000f2781c */ /* 0x000fda0000f24577 */
[----:B------:R-:W-:Y:S05]  /*0540*/  @P1 BRA `(.L_x_10) ;  /* 0x0000000400181947 */ /* 0x000fea0003800000 */
[----:B------:R-:W-:-:S04]  /*0550*/  LOP3.LUT P1, RZ, R6, 0x7fffffff, RZ, 0xc0, !PT ;  /* 0x7fffffff06ff7812 */ /* 0x000fc8000782c0ff */
[----:B------:R-:W-:-:S13]  /*0560*/  PLOP3.LUT P0, PT, P0, P1, PT, 0x2f, 0xf2 ;  /* 0x0000000000f2781c */ /* 0x000fda0000702577 */
[----:B------:R-:W-:Y:S05]  /*0570*/  @P0 BRA `(.L_x_11) ;  /* 0x0000000400000947 */ /* 0x000fea0003800000 */
[----:B------:R-:W-:Y:S02]  /*0580*/  ISETP.GE.AND P0, PT, R9, RZ, PT ;  /* 0x000000ff0900720c */ /* 0x000fe40003f06270 */
[----:B------:R-:W-:-:S11]  /*0590*/  ISETP.GE.AND P1, PT, R8, RZ, PT ;  /* 0x000000ff0800720c */ /* 0x000fd60003f26270 */
[----:B------:R-:W-:Y:S02]  /*05a0*/  @P0 IMAD.MOV.U32 R7, RZ, RZ, RZ ;  /* 0x000000ffff070224 */ /* 0x000fe400078e00ff */
[----:B------:R-:W-:Y:S01]  /*05b0*/  @!P0 FFMA R3, R3, 1.84467440737095516160e+19, RZ ;  /* 0x5f80000003038823 */ /* 0x000fe200000000ff */
[----:B------:R-:W-:Y:S02]  /*05c0*/  @!P0 IMAD.MOV.U32 R7, RZ, RZ, -0x40 ;  /* 0xffffffc0ff078424 */ /* 0x000fe400078e00ff */
[----:B------:R-:W-:Y:S02]  /*05d0*/  @!P1 FFMA R6, R0, 1.84467440737095516160e+19, RZ ;  /* 0x5f80000000069823 */ /* 0x000fe400000000ff */
[----:B------:R-:W-:-:S07]  /*05e0*/  @!P1 VIADD R7, R7, 0x40 ;  /* 0x0000004007079836 */ /* 0x000fce0000000000 */
.L_x_7:
[----:B------:R-:W-:Y:S01]  /*05f0*/  LEA R9, R5, 0xc0800000, 0x17 ;  /* 0xc080000005097811 */ /* 0x000fe200078eb8ff */
[----:B------:R-:W-:Y:S04]  /*0600*/  BSSY.RECONVERGENT B2, `(.L_x_12) ;  /* 0x0000036000027945 */ /* 0x000fe80003800200 */
[----:B------:R-:W-:Y:S02]  /*0610*/  IMAD.IADD R9, R6, 0x1, -R9 ;  /* 0x0000000106097824 */ /* 0x000fe400078e0a09 */
[----:B------:R-:W-:Y:S02]  /*0620*/  VIADD R6, R10, 0xffffff81 ;  /* 0xffffff810a067836 */ /* 0x000fe40000000000 */
[----:B------:R-:W0:Y:S01]  /*0630*/  MUFU.RCP R8, R9 ;  /* 0x0000000900087308 */ /* 0x000e220000001000 */
[----:B------:R-:W-:Y:S01]  /*0640*/  FADD.FTZ R11, -R9, -RZ ;  /* 0x800000ff090b7221 */ /* 0x000fe20000010100 */
[C---:B------:R-:W-:Y:S01]  /*0650*/  IMAD R0, R6.reuse, -0x800000, R3 ;  /* 0xff80000006007824 */ /* 0x040fe200078e0203 */
[----:B------:R-:W-:-:S05]  /*0660*/  IADD3 R6, PT, PT, R6, 0x7f, -R5 ;  /* 0x0000007f06067810 */ /* 0x000fca0007ffe805 */
[----:B------:R-:W-:Y:S02]  /*0670*/  IMAD.IADD R6, R6, 0x1, R7 ;  /* 0x0000000106067824 */ /* 0x000fe400078e0207 */
[----:B0-----:R-:W-:-:S04]  /*0680*/  FFMA R13, R8, R11, 1 ;  /* 0x3f800000080d7423 */ /* 0x001fc8000000000b */
[----:B------:R-:W-:-:S04]  /*0690*/  FFMA R10, R8, R13, R8 ;  /* 0x0000000d080a7223 */ /* 0x000fc80000000008 */
[----:B------:R-:W-:-:S04]  /*06a0*/  FFMA R3, R0, R10, RZ ;  /* 0x0000000a00037223 */ /* 0x000fc800000000ff */
[----:B------:R-:W-:-:S04]  /*06b0*/  FFMA R8, R11, R3, R0 ;  /* 0x000000030b087223 */ /* 0x000fc80000000000 */
[----:B------:R-:W-:-:S04]  /*06c0*/  FFMA R13, R10, R8, R3 ;  /* 0x000000080a0d7223 */ /* 0x000fc80000000003 */
[----:B------:R-:W-:-:S04]  /*06d0*/  FFMA R8, R11, R13, R0 ;  /* 0x0000000d0b087223 */ /* 0x000fc80000000000 */
[----:B------:R-:W-:-:S05]  /*06e0*/  FFMA R0, R10, R8, R13 ;  /* 0x000000080a007223 */ /* 0x000fca000000000d */
[----:B------:R-:W-:-:S04]  /*06f0*/  SHF.R.U32.HI R3, RZ, 0x17, R0 ;  /* 0x00000017ff037819 */ /* 0x000fc80000011600 */
[----:B------:R-:W-:-:S05]  /*0700*/  LOP3.LUT R3, R3, 0xff, RZ, 0xc0, !PT ;  /* 0x000000ff03037812 */ /* 0x000fca00078ec0ff */
[----:B------:R-:W-:-:S04]  /*0710*/  IMAD.IADD R7, R3, 0x1, R6 ;  /* 0x0000000103077824 */ /* 0x000fc800078e0206 */
[----:B------:R-:W-:-:S05]  /*0720*/  VIADD R3, R7, 0xffffffff ;  /* 0xffffffff07037836 */ /* 0x000fca0000000000 */
[----:B------:R-:W-:-:S13]  /*0730*/  ISETP.GE.U32.AND P0, PT, R3, 0xfe, PT ;  /* 0x000000fe0300780c */ /* 0x000fda0003f06070 */
[----:B------:R-:W-:Y:S05]  /*0740*/  @!P0 BRA `(.L_x_13) ;  /* 0x0000000000808947 */ /* 0x000fea0003800000 */
[----:B------:R-:W-:-:S13]  /*0750*/  ISETP.GT.AND P0, PT, R7, 0xfe, PT ;  /* 0x000000fe0700780c */ /* 0x000fda0003f04270 */
[----:B------:R-:W-:Y:S05]  /*0760*/  @P0 BRA `(.L_x_14) ;  /* 0x00000000006c0947 */ /* 0x000fea0003800000 */
[----:B------:R-:W-:-:S13]  /*0770*/  ISETP.GE.AND P0, PT, R7, 0x1, PT ;  /* 0x000000010700780c */ /* 0x000fda0003f06270 */
[----:B------:R-:W-:Y:S05]  /*0780*/  @P0 BRA `(.L_x_15) ;  /* 0x0000000000740947 */ /* 0x000fea0003800000 */
[----:B------:R-:W-:Y:S02]  /*0790*/  ISETP.GE.AND P0, PT, R7, -0x18, PT ;  /* 0xffffffe80700780c */ /* 0x000fe40003f06270 */
[----:B------:R-:W-:-:S11]  /*07a0*/  LOP3.LUT R0, R0, 0x80000000, RZ, 0xc0, !PT ;  /* 0x8000000000007812 */ /* 0x000fd600078ec0ff */
[----:B------:R-:W-:Y:S05]  /*07b0*/  @!P0 BRA `(.L_x_15) ;  /* 0x0000000000688947 */ /* 0x000fea0003800000 */
[CCC-:B------:R-:W-:Y:S01]  /*07c0*/  FFMA.RZ R3, R10.reuse, R8.reuse, R13.reuse ;  /* 0x000000080a037223 */ /* 0x1c0fe2000000c00d */
[CCC-:B------:R-:W-:Y:S01]  /*07d0*/  FFMA.RM R6, R10.reuse, R8.reuse, R13.reuse ;  /* 0x000000080a067223 */ /* 0x1c0fe2000000400d */
[C---:B------:R-:W-:Y:S02]  /*07e0*/  ISETP.NE.AND P2, PT, R7.reuse, RZ, PT ;  /* 0x000000ff0700720c */ /* 0x040fe40003f45270 */
[----:B------:R-:W-:Y:S02]  /*07f0*/  ISETP.NE.AND P1, PT, R7, RZ, PT ;  /* 0x000000ff0700720c */ /* 0x000fe40003f25270 */
[----:B------:R-:W-:Y:S01]  /*0800*/  LOP3.LUT R5, R3, 0x7fffff, RZ, 0xc0, !PT ;  /* 0x007fffff03057812 */ /* 0x000fe200078ec0ff */
[----:B------:R-:W-:Y:S01]  /*0810*/  FFMA.RP R3, R10, R8, R13 ;  /* 0x000000080a037223 */ /* 0x000fe2000000800d */
[----:B------:R-:W-:Y:S02]  /*0820*/  VIADD R8, R7, 0x20 ;  /* 0x0000002007087836 */ /* 0x000fe40000000000 */
[----:B------:R-:W-:Y:S01]  /*0830*/  LOP3.LUT R5, R5, 0x800000, RZ, 0xfc, !PT ;  /* 0x0080000005057812 */ /* 0x000fe200078efcff */
[----:B------:R-:W-:Y:S01]  /*0840*/  IMAD.MOV R7, RZ, RZ, -R7 ;  /* 0x000000ffff077224 */ /* 0x000fe200078e0a07 */
[----:B------:R-:W-:-:S02]  /*0850*/  FSETP.NEU.FTZ.AND P0, PT, R3, R6, PT ;  /* 0x000000060300720b */ /* 0x000fc40003f1d000 */
[----:B------:R-:W-:Y:S02]  /*0860*/  SHF.L.U32 R8, R5, R8, RZ ;  /* 0x0000000805087219 */ /* 0x000fe400000006ff */
[----:B------:R-:W-:Y:S02]  /*0870*/  SEL R6, R7, RZ, P2 ;  /* 0x000000ff07067207 */ /* 0x000fe40001000000 */
[----:B------:R-:W-:Y:S02]  /*0880*/  ISETP.NE.AND P1, PT, R8, RZ, P1 ;  /* 0x000000ff0800720c */ /* 0x000fe40000f25270 */
[----:B------:R-:W-:Y:S02]  /*0890*/  SHF.R.U32.HI R6, RZ, R6, R5 ;  /* 0x00000006ff067219 */ /* 0x000fe40000011605 */
[----:B------:R-:W-:Y:S02]  /*08a0*/  PLOP3.LUT P0, PT, P0, P1, PT, 0xf8, 0x8f ;  /* 0x00000000008f781c */ /* 0x000fe40000703f70 */
[----:B------:R-:W-:-:S02]  /*08b0*/  SHF.R.U32.HI R8, RZ, 0x1, R6 ;  /* 0x00000001ff087819 */ /* 0x000fc40000011606 */
[----:B------:R-:W-:-:S04]  /*08c0*/  SEL R3, RZ, 0x1, !P0 ;  /* 0x00000001ff037807 */ /* 0x000fc80004000000 */
[----:B------:R-:W-:-:S04]  /*08d0*/  LOP3.LUT R3, R3, 0x1, R8, 0xf8, !PT ;  /* 0x0000000103037812 */ /* 0x000fc800078ef808 */
[----:B------:R-:W-:-:S05]  /*08e0*/  LOP3.LUT R3, R3, R6, RZ, 0xc0, !PT ;  /* 0x0000000603037212 */ /* 0x000fca00078ec0ff */
[----:B------:R-:W-:-:S05]  /*08f0*/  IMAD.IADD R3, R8, 0x1, R3 ;  /* 0x0000000108037824 */ /* 0x000fca00078e0203 */
[----:B------:R-:W-:Y:S01]  /*0900*/  LOP3.LUT R0, R3, R0, RZ, 0xfc, !PT ;  /* 0x0000000003007212 */ /* 0x000fe200078efcff */
[----:B------:R-:W-:Y:S06]  /*0910*/  BRA `(.L_x_15) ;  /* 0x0000000000107947 */ /* 0x000fec0003800000 */
.L_x_14:
[----:B------:R-:W-:-:S04]  /*0920*/  LOP3.LUT R0, R0, 0x80000000, RZ, 0xc0, !PT ;  /* 0x8000000000007812 */ /* 0x000fc800078ec0ff */
[----:B------:R-:W-:Y:S01]  /*0930*/  LOP3.LUT R0, R0, 0x7f800000, RZ, 0xfc, !PT ;  /* 0x7f80000000007812 */ /* 0x000fe200078efcff */
[----:B------:R-:W-:Y:S06]  /*0940*/  BRA `(.L_x_15) ;  /* 0x0000000000047947 */ /* 0x000fec0003800000 */
.L_x_13:
[----:B------:R-:W-:-:S07]  /*0950*/  IMAD R0, R6, 0x800000, R0 ;  /* 0x0080000006007824 */ /* 0x000fce00078e0200 */
.L_x_15:
[----:B------:R-:W-:Y:S05]  /*0960*/  BSYNC.RECONVERGENT B2 ;  /* 0x0000000000027941 */ /* 0x000fea0003800200 */
.L_x_12:
[----:B------:R-:W-:Y:S05]  /*0970*/  BRA `(.L_x_16) ;  /* 0x0000000000207947 */ /* 0x000fea0003800000 */
.L_x_11:
[----:B------:R-:W-:-:S04]  /*0980*/  LOP3.LUT R0, R6, 0x80000000, R3, 0x48, !PT ;  /* 0x8000000006007812 */ /* 0x000fc800078e4803 */
[----:B------:R-:W-:Y:S01]  /*0990*/  LOP3.LUT R0, R0, 0x7f800000, RZ, 0xfc, !PT ;  /* 0x7f80000000007812 */ /* 0x000fe200078efcff */
[----:B------:R-:W-:Y:S06]  /*09a0*/  BRA `(.L_x_16) ;  /* 0x0000000000147947 */ /* 0x000fec0003800000 */
.L_x_10:
[----:B------:R-:W-:Y:S01]  /*09b0*/  LOP3.LUT R0, R6, 0x80000000, R3, 0x48, !PT ;  /* 0x8000000006007812 */ /* 0x000fe200078e4803 */
[----:B------:R-:W-:Y:S06]  /*09c0*/  BRA `(.L_x_16) ;  /* 0x00000000000c7947 */ /* 0x000fec0003800000 */
.L_x_9:
[----:B------:R-:W0:Y:S01]  /*09d0*/  MUFU.RSQ R0, -QNAN ;  /* 0xffc0000000007908 */ /* 0x000e220000001400 */
[----:B------:R-:W-:Y:S05]  /*09e0*/  BRA `(.L_x_16) ;  /* 0x0000000000047947 */ /* 0x000fea0003800000 */
.L_x_8:
[----:B------:R-:W-:-:S07]  /*09f0*/  FADD.FTZ R0, R3, R0 ;  /* 0x0000000003007221 */ /* 0x000fce0000010000 */
.L_x_16:
[----:B------:R-:W-:Y:S05]  /*0a00*/  BSYNC.RECONVERGENT B1 ;  /* 0x0000000000017941 */ /* 0x000fea0003800200 */
.L_x_6:
[----:B------:R-:W-:-:S04]  /*0a10*/  IMAD.MOV.U32 R5, RZ, RZ, 0x0 ;  /* 0x00000000ff057424 */ /* 0x000fc800078e00ff */
[----:B0-----:R-:W-:Y:S05]  /*0a20*/  RET.REL.NODEC R4 `(_Z23spectral_rolloff_kernelPKfS0_Pfii) ;  /* 0xfffffff404747950 */ /* 0x001fea0003c3ffff */
.L_x_17:
[----:B------:R-:W-:-:S00]  /*0a30*/  BRA `(.L_x_17) ;  /* 0xfffffffc00fc7947 */ /* 0x000fc0000383ffff */
[----:B------:R-:W-:-:S00]  /*0a40*/  NOP ;  /* 0x0000000000007918 */ /* 0x000fc00000000000 */
        /* <DEDUP_REMOVED lines=11> */
.L_x_18:


//--------------------- .nv.shared.reserved.0     --------------------------
	.section	.nv.shared.reserved.0,"aw",@nobits
	.weak		__nv_reservedSMEM_offset_0_alias
	.size		__nv_reservedSMEM_offset_0_alias, 0, 64
	.other		__nv_reservedSMEM_offset_0_alias,@"STO_CUDA_RESERVED_SHARED STV_DEFAULT"
__nv_reservedSMEM_offset_0_alias:
	.zero		0
	.zero		64


//--------------------- .nv.constant0._Z23spectral_rolloff_kernelPKfS0_Pfii --------------------------
	.section	.nv.constant0._Z23spectral_rolloff_kernelPKfS0_Pfii,"a",@progbits
	.sectionflags	@""
	.align	4
.nv.constant0._Z23spectral_rolloff_kernelPKfS0_Pfii:
	.zero		928


//--------------------- SYMBOLS --------------------------

	.type		.nv.reservedSmem.offset0,@object
	.size		.nv.reservedSmem.offset0,0x4
